	.headerflags	@"EF_CUDA_TEXMODE_UNIFIED EF_CUDA_64BIT_ADDRESS EF_CUDA_ACCELERATORS EF_CUDA_SM90 EF_CUDA_VIRTUAL_SM(EF_CUDA_SM90)"
	.elftype	@"ET_EXEC"


//--------------------- .nv.info                  --------------------------
	.section	.nv.info,"",@"SHT_CUDA_INFO"
	.align	4


	//----- nvinfo : EIATTR_REGCOUNT
	.align		4
        /*0000*/ 	.byte	0x04, 0x2f
        /*0002*/ 	.short	(.L_1 - .L_0)
	.align		4
.L_0:
        /*0004*/ 	.word	index@(triton_poi_fused_cat_max_pool2d_with_indices_39)
        /*0008*/ 	.word	0x00000028


	//----- nvinfo : EIATTR_MIN_STACK_SIZE
	.align		4
.L_1:
        /*000c*/ 	.byte	0x04, 0x12
        /*000e*/ 	.short	(.L_3 - .L_2)
	.align		4
.L_2:
        /*0010*/ 	.word	index@(triton_poi_fused_cat_max_pool2d_with_indices_39)
        /*0014*/ 	.word	0x00000010


	//----- nvinfo : EIATTR_FRAME_SIZE
	.align		4
.L_3:
        /*0018*/ 	.byte	0x04, 0x11
        /*001a*/ 	.short	(.L_5 - .L_4)
	.align		4
.L_4:
        /*001c*/ 	.word	index@(triton_poi_fused_cat_max_pool2d_with_indices_39)
        /*0020*/ 	.word	0x00000010


	//----- nvinfo : EIATTR_MIN_STACK_SIZE
	.align		4
.L_5:
        /*0024*/ 	.byte	0x04, 0x12
        /*0026*/ 	.short	(.L_7 - .L_6)
	.align		4
.L_6:
        /*0028*/ 	.word	index@(triton_poi_fused_cat_max_pool2d_with_indices_39)
        /*002c*/ 	.word	0x00000010
.L_7:


//--------------------- .nv.info.triton_poi_fused_cat_max_pool2d_with_indices_39 --------------------------
	.section	.nv.info.triton_poi_fused_cat_max_pool2d_with_indices_39,"",@"SHT_CUDA_INFO"
	.sectionflags	@""
	.align	4


	//----- nvinfo : EIATTR_CUDA_API_VERSION
	.align		4
        /*0000*/ 	.byte	0x04, 0x37
        /*0002*/ 	.short	(.L_9 - .L_8)
.L_8:
        /*0004*/ 	.word	0x0000007c


	//----- nvinfo : EIATTR_KPARAM_INFO
	.align		4
.L_9:
        /*0008*/ 	.byte	0x04, 0x17
        /*000a*/ 	.short	(.L_11 - .L_10)
.L_10:
        /*000c*/ 	.word	0x00000000
        /*0010*/ 	.short	0x0004
        /*0012*/ 	.short	0x0020
        /*0014*/ 	.byte	0x00, 0xf0, 0x11, 0x00


	//----- nvinfo : EIATTR_KPARAM_INFO
	.align		4
.L_11:
        /*0018*/ 	.byte	0x04, 0x17
        /*001a*/ 	.short	(.L_13 - .L_12)
.L_12:
        /*001c*/ 	.word	0x00000000
        /*0020*/ 	.short	0x0003
        /*0022*/ 	.short	0x0018
        /*0024*/ 	.byte	0x00, 0xf4, 0x21, 0x00


	//----- nvinfo : EIATTR_KPARAM_INFO
	.align		4
.L_13:
        /*0028*/ 	.byte	0x04, 0x17
        /*002a*/ 	.short	(.L_15 - .L_14)
.L_14:
        /*002c*/ 	.word	0x00000000
        /*0030*/ 	.short	0x0002
        /*0032*/ 	.short	0x0010
        /*0034*/ 	.byte	0x00, 0xf4, 0x21, 0x00


	//----- nvinfo : EIATTR_KPARAM_INFO
	.align		4
.L_15:
        /*0038*/ 	.byte	0x04, 0x17
        /*003a*/ 	.short	(.L_17 - .L_16)
.L_16:
        /*003c*/ 	.word	0x00000000
        /*0040*/ 	.short	0x0001
        /*0042*/ 	.short	0x0008
        /*0044*/ 	.byte	0x00, 0xf4, 0x21, 0x00


	//----- nvinfo : EIATTR_KPARAM_INFO
	.align		4
.L_17:
        /*0048*/ 	.byte	0x04, 0x17
        /*004a*/ 	.short	(.L_19 - .L_18)
.L_18:
        /*004c*/ 	.word	0x00000000
        /*0050*/ 	.short	0x0000
        /*0052*/ 	.short	0x0000
        /*0054*/ 	.byte	0x00, 0xf4, 0x21, 0x00


	//----- nvinfo : EIATTR_SPARSE_MMA_MASK
	.align		4
.L_19:
        /*0058*/ 	.byte	0x03, 0x50
        /*005a*/ 	.short	0x0000


	//----- nvinfo : EIATTR_MAXREG_COUNT
	.align		4
        /*005c*/ 	.byte	0x03, 0x1b
        /*005e*/ 	.short	0x00ff


	//----- nvinfo : EIATTR_EXIT_INSTR_OFFSETS
	.align		4
        /*0060*/ 	.byte	0x04, 0x1c
        /*0062*/ 	.short	(.L_21 - .L_20)


	//   ....[0]....
.L_20:
        /*0064*/ 	.word	0x00001750


	//----- nvinfo : EIATTR_REQNTID
	.align		4
.L_21:
        /*0068*/ 	.byte	0x04, 0x10
        /*006a*/ 	.short	(.L_23 - .L_22)
.L_22:
        /*006c*/ 	.word	0x00000080
        /*0070*/ 	.word	0x00000001
        /*0074*/ 	.word	0x00000001


	//----- nvinfo : EIATTR_CBANK_PARAM_SIZE
	.align		4
.L_23:
        /*0078*/ 	.byte	0x03, 0x19
        /*007a*/ 	.short	0x0024


	//----- nvinfo : EIATTR_PARAM_CBANK
	.align		4
        /*007c*/ 	.byte	0x04, 0x0a
        /*007e*/ 	.short	(.L_25 - .L_24)
	.align		4
.L_24:
        /*0080*/ 	.word	index@(.nv.constant0.triton_poi_fused_cat_max_pool2d_with_indices_39)
        /*0084*/ 	.short	0x0210
        /*0086*/ 	.short	0x0024


	//----- nvinfo : EIATTR_SW_WAR
	.align		4
.L_25:
        /*0088*/ 	.byte	0x04, 0x36
        /*008a*/ 	.short	(.L_27 - .L_26)
.L_26:
        /*008c*/ 	.word	0x00000008
.L_27:


//--------------------- .nv.callgraph             --------------------------
	.section	.nv.callgraph,"",@"SHT_CUDA_CALLGRAPH"
	.align	4
	.sectionentsize	8
	.align		4
        /*0000*/ 	.word	0x00000000
	.align		4
        /*0004*/ 	.word	0xffffffff
	.align		4
        /*0008*/ 	.word	0x00000000
	.align		4
        /*000c*/ 	.word	0xfffffffe
	.align		4
        /*0010*/ 	.word	0x00000000
	.align		4
        /*0014*/ 	.word	0xfffffffd
	.align		4
        /*0018*/ 	.word	0x00000000
	.align		4
        /*001c*/ 	.word	0xfffffffc


//--------------------- .text.triton_poi_fused_cat_max_pool2d_with_indices_39 --------------------------
	.section	.text.triton_poi_fused_cat_max_pool2d_with_indices_39,"ax",@progbits
	.align	128
        .global         triton_poi_fused_cat_max_pool2d_with_indices_39
        .type           triton_poi_fused_cat_max_pool2d_with_indices_39,@function
        .size           triton_poi_fused_cat_max_pool2d_with_indices_39,(.L_x_1 - triton_poi_fused_cat_max_pool2d_with_indices_39)
        .other          triton_poi_fused_cat_max_pool2d_with_indices_39,@"STO_CUDA_ENTRY STV_DEFAULT"
triton_poi_fused_cat_max_pool2d_with_indices_39:
.text.triton_poi_fused_cat_max_pool2d_with_indices_39:
[----:B------:R-:W0:Y:S01]  /*0000*/  LDC R1, c[0x0][0x28] ;  /* 0x00000a00ff017b82 */ /* 0x000e220000000800 */
[----:B------:R-:W1:Y:S07]  /*0010*/  S2R R0, SR_TID.X ;  /* 0x0000000000007919 */ /* 0x000e6e0000002100 */
[----:B------:R-:W2:Y:S01]  /*0020*/  LDC.64 R20, c[0x0][0x210] ;  /* 0x00008400ff147b82 */ /* 0x000ea20000000a00 */
[----:B------:R-:W-:Y:S01]  /*0030*/  CS2R R12, SRZ ;  /* 0x00000000000c7805 */ /* 0x000fe2000001ff00 */
[----:B------:R-:W-:Y:S01]  /*0040*/  ULDC.64 UR4, c[0x0][0x208] ;  /* 0x0000820000047ab9 */ /* 0x000fe20000000a00 */
[----:B------:R-:W3:Y:S01]  /*0050*/  S2R R5, SR_CTAID.X ;  /* 0x0000000000057919 */ /* 0x000ee20000002500 */
[----:B------:R-:W-:Y:S01]  /*0060*/  CS2R R14, SRZ ;  /* 0x00000000000e7805 */ /* 0x000fe2000001ff00 */
[----:B0-----:R-:W-:Y:S01]  /*0070*/  VIADD R1, R1, 0xfffffff0 ;  /* 0xfffffff001017836 */ /* 0x001fe20000000000 */
[----:B------:R-:W-:Y:S01]  /*0080*/  ULDC.64 UR6, c[0x0][0x220] ;  /* 0x0000880000067ab9 */ /* 0x000fe20000000a00 */
[----:B-1----:R-:W-:Y:S01]  /*0090*/  IMAD.SHL.U32 R0, R0, 0x2, RZ ;  /* 0x0000000200007824 */ /* 0x002fe200078e00ff */
[----:B---3--:R-:W-:-:S04]  /*00a0*/  SHF.R.S32.HI R3, RZ, 0x17, R5 ;  /* 0x00000017ff037819 */ /* 0x008fc80000011405 */
[----:B------:R-:W-:Y:S02]  /*00b0*/  LOP3.LUT R0, R0, 0xfe, RZ, 0xc0, !PT ;  /* 0x000000fe00007812 */ /* 0x000fe400078ec0ff */
[----:B------:R-:W-:-:S03]  /*00c0*/  SGXT R3, R3, 0x1 ;  /* 0x000000010303781a */ /* 0x000fc60000000200 */
[----:B------:R-:W-:-:S04]  /*00d0*/  IMAD R0, R5, 0x100, R0 ;  /* 0x0000010005007824 */ /* 0x000fc800078e0200 */
[C---:B------:R-:W-:Y:S01]  /*00e0*/  VIADD R8, R0.reuse, 0xfffffa00 ;  /* 0xfffffa0000087836 */ /* 0x040fe20000000000 */
[CC--:B------:R-:W-:Y:S01]  /*00f0*/  LEA.HI R5, R3.reuse, R0.reuse, RZ, 0x9 ;  /* 0x0000000003057211 */ /* 0x0c0fe200078f48ff */
[----:B------:R-:W-:Y:S01]  /*0100*/  VIADD R10, R0, 0xfffffc00 ;  /* 0xfffffc00000a7836 */ /* 0x000fe20000000000 */
[----:B------:R-:W-:Y:S01]  /*0110*/  LEA.HI R3, R3, R0, RZ, 0xa ;  /* 0x0000000003037211 */ /* 0x000fe200078f50ff */
[----:B--2---:R-:W-:Y:S01]  /*0120*/  IMAD.WIDE R8, R8, 0x4, R20 ;  /* 0x0000000408087825 */ /* 0x004fe200078e0214 */
[----:B------:R-:W-:Y:S02]  /*0130*/  SHF.R.S32.HI R2, RZ, 0x9, R5 ;  /* 0x00000009ff027819 */ /* 0x000fe40000011405 */
[----:B------:R-:W-:Y:S02]  /*0140*/  SHF.R.S32.HI R6, RZ, 0xa, R3 ;  /* 0x0000000aff067819 */ /* 0x000fe40000011403 */
[----:B------:R-:W-:Y:S02]  /*0150*/  LEA.HI R4, R5, R2, RZ, 0x1 ;  /* 0x0000000205047211 */ /* 0x000fe400078f08ff */
[----:B------:R-:W-:-:S02]  /*0160*/  LEA.HI R3, R3, R6, RZ, 0x1 ;  /* 0x0000000603037211 */ /* 0x000fc400078f08ff */
[----:B------:R-:W-:Y:S02]  /*0170*/  LOP3.LUT R7, R4, 0xfffffffe, RZ, 0xc0, !PT ;  /* 0xfffffffe04077812 */ /* 0x000fe400078ec0ff */
[----:B------:R-:W-:-:S03]  /*0180*/  LOP3.LUT R3, R3, 0xfffffffe, RZ, 0xc0, !PT ;  /* 0xfffffffe03037812 */ /* 0x000fc600078ec0ff */
[----:B------:R-:W-:Y:S02]  /*0190*/  IMAD.IADD R7, R2, 0x1, -R7 ;  /* 0x0000000102077824 */ /* 0x000fe400078e0a07 */
[----:B------:R-:W-:-:S03]  /*01a0*/  IMAD.IADD R6, R6, 0x1, -R3 ;  /* 0x0000000106067824 */ /* 0x000fc600078e0a03 */
[C---:B------:R-:W-:Y:S02]  /*01b0*/  ISETP.GT.AND P3, PT, R7.reuse, RZ, PT ;  /* 0x000000ff0700720c */ /* 0x040fe40003f64270 */
[----:B------:R-:W-:Y:S02]  /*01c0*/  ISETP.GT.AND P0, PT, R7, -0x1, PT ;  /* 0xffffffff0700780c */ /* 0x000fe40003f04270 */
[C---:B------:R-:W-:Y:S02]  /*01d0*/  ISETP.GT.AND P1, PT, R6.reuse, RZ, P3 ;  /* 0x000000ff0600720c */ /* 0x040fe40001f24270 */
[----:B------:R-:W-:Y:S01]  /*01e0*/  ISETP.GT.AND P0, PT, R6, RZ, P0 ;  /* 0x000000ff0600720c */ /* 0x000fe20000704270 */
[----:B------:R-:W-:-:S10]  /*01f0*/  IMAD.WIDE R10, R10, 0x4, R20 ;  /* 0x000000040a0a7825 */ /* 0x000fd400078e0214 */
[----:B------:R0:W2:Y:S04]  /*0200*/  @P1 LDG.E.64 R12, desc[UR4][R8.64] ;  /* 0x00000004080c1981 */ /* 0x0000a8000c1e1b00 */
[----:B------:R1:W3:Y:S01]  /*0210*/  @P0 LDG.E.64 R14, desc[UR4][R10.64] ;  /* 0x000000040a0e0981 */ /* 0x0002e2000c1e1b00 */
[----:B0-----:R-:W-:Y:S01]  /*0220*/  VIADD R8, R0, 0xfffffe00 ;  /* 0xfffffe0000087836 */ /* 0x001fe20000000000 */
[----:B-1----:R-:W-:-:S03]  /*0230*/  CS2R R10, SRZ ;  /* 0x00000000000a7805 */ /* 0x002fc6000001ff00 */
[----:B------:R-:W-:Y:S01]  /*0240*/  IMAD.WIDE R8, R8, 0x4, R20 ;  /* 0x0000000408087825 */ /* 0x000fe200078e0214 */
[----:B--2---:R-:W-:Y:S02]  /*0250*/  SEL R12, R12, 0xff800000, P1 ;  /* 0xff8000000c0c7807 */ /* 0x004fe40000800000 */
[----:B------:R-:W-:Y:S02]  /*0260*/  SEL R13, R13, 0xff800000, P1 ;  /* 0xff8000000d0d7807 */ /* 0x000fe40000800000 */
[----:B------:R-:W-:Y:S02]  /*0270*/  FSETP.NAN.AND P4, PT, R12, R12, PT ;  /* 0x0000000c0c00720b */ /* 0x000fe40003f88000 */
[----:B---3--:R-:W-:Y:S02]  /*0280*/  SEL R17, R14, 0xff800000, P0 ;  /* 0xff8000000e117807 */ /* 0x008fe40000000000 */
[----:B------:R-:W-:Y:S02]  /*0290*/  FSETP.GT.AND P5, PT, R12, -INF , PT ;  /* 0xff8000000c00780b */ /* 0x000fe40003fa4000 */
[----:B------:R-:W-:-:S02]  /*02a0*/  FSETP.NAN.AND P2, PT, R17, R17, PT ;  /* 0x000000111100720b */ /* 0x000fc40003f48000 */
[----:B------:R-:W-:Y:S02]  /*02b0*/  FSETP.NAN.AND P1, PT, R13, R13, PT ;  /* 0x0000000d0d00720b */ /* 0x000fe40003f28000 */
[----:B------:R-:W-:Y:S02]  /*02c0*/  SEL R4, R15, 0xff800000, P0 ;  /* 0xff8000000f047807 */ /* 0x000fe40000000000 */
[----:B------:R-:W-:Y:S02]  /*02d0*/  P2R R18, PR, RZ, 0x20 ;  /* 0x00000020ff127803 */ /* 0x000fe40000000000 */
[----:B------:R-:W-:Y:S02]  /*02e0*/  @!P4 SEL R12, R12, 0xff800000, P5 ;  /* 0xff8000000c0cc807 */ /* 0x000fe40002800000 */
[----:B------:R-:W-:Y:S02]  /*02f0*/  FSETP.NAN.AND P0, PT, R4, R4, PT ;  /* 0x000000040400720b */ /* 0x000fe40003f08000 */
[----:B------:R-:W-:-:S04]  /*0300*/  FSETP.GEU.AND P6, PT, R12, R17, PT ;  /* 0x000000110c00720b */ /* 0x000fc80003fce000 */
[----:B------:R-:W-:Y:S02]  /*0310*/  @!P2 SEL R17, R17, R12, !P6 ;  /* 0x0000000c1111a207 */ /* 0x000fe40007000000 */
[C---:B------:R-:W-:Y:S02]  /*0320*/  FSETP.GT.AND P2, PT, R13.reuse, -INF , PT ;  /* 0xff8000000d00780b */ /* 0x040fe40003f44000 */
[----:B------:R-:W-:Y:S02]  /*0330*/  P2R R15, PR, RZ, 0x40 ;  /* 0x00000040ff0f7803 */ /* 0x000fe40000000000 */
[----:B------:R-:W-:-:S04]  /*0340*/  @!P1 SEL R13, R13, 0xff800000, P2 ;  /* 0xff8000000d0d9807 */ /* 0x000fc80001000000 */
[----:B------:R-:W-:-:S04]  /*0350*/  FSETP.GEU.AND P4, PT, R13, R4, PT ;  /* 0x000000040d00720b */ /* 0x000fc80003f8e000 */
[----:B------:R-:W-:Y:S02]  /*0360*/  @!P0 SEL R4, R4, R13, !P4 ;  /* 0x0000000d04048207 */ /* 0x000fe40006000000 */
[----:B------:R-:W-:-:S04]  /*0370*/  ISETP.GE.AND P0, PT, R7, 0x1, PT ;  /* 0x000000010700780c */ /* 0x000fc80003f06270 */
[----:B------:R-:W-:-:S13]  /*0380*/  ISETP.GT.AND P1, PT, R6, RZ, !P0 ;  /* 0x000000ff0600720c */ /* 0x000fda0004724270 */
[----:B------:R-:W2:Y:S02]  /*0390*/  @P1 LDG.E.64 R10, desc[UR4][R8.64] ;  /* 0x00000004080a1981 */ /* 0x000ea4000c1e1b00 */
[----:B--2---:R-:W-:Y:S02]  /*03a0*/  SEL R10, R10, 0xff800000, P1 ;  /* 0xff8000000a0a7807 */ /* 0x004fe40000800000 */
[----:B------:R-:W-:Y:S02]  /*03b0*/  SEL R11, R11, 0xff800000, P1 ;  /* 0xff8000000b0b7807 */ /* 0x000fe40000800000 */
[-C--:B------:R-:W-:Y:S02]  /*03c0*/  FSETP.NAN.AND P1, PT, R10, R10.reuse, PT ;  /* 0x0000000a0a00720b */ /* 0x080fe40003f28000 */
[----:B------:R-:W-:-:S04]  /*03d0*/  FSETP.GEU.AND P5, PT, R17, R10, PT ;  /* 0x0000000a1100720b */ /* 0x000fc80003fae000 */
[----:B------:R-:W-:-:S07]  /*03e0*/  P2R R3, PR, RZ, 0x20 ;  /* 0x00000020ff037803 */ /* 0x000fce0000000000 */
[----:B------:R-:W-:Y:S01]  /*03f0*/  @!P1 SEL R10, R10, R17, !P5 ;  /* 0x000000110a0a9207 */ /* 0x000fe20006800000 */
[----:B------:R-:W-:Y:S01]  /*0400*/  IMAD.WIDE R16, R0, 0x4, R20 ;  /* 0x0000000400107825 */ /* 0x000fe200078e0214 */
[-C--:B------:R-:W-:Y:S02]  /*0410*/  FSETP.NAN.AND P1, PT, R11, R11.reuse, PT ;  /* 0x0000000b0b00720b */ /* 0x080fe40003f28000 */
[----:B------:R-:W-:-:S03]  /*0420*/  FSETP.GEU.AND P5, PT, R4, R11, PT ;  /* 0x0000000b0400720b */ /* 0x000fc60003fae000 */
[----:B------:R-:W2:Y:S01]  /*0430*/  LDG.E.64 R16, desc[UR4][R16.64] ;  /* 0x0000000410107981 */ /* 0x000ea2000c1e1b00 */
[----:B------:R-:W-:Y:S01]  /*0440*/  IMAD.MOV.U32 R12, RZ, RZ, RZ ;  /* 0x000000ffff0c7224 */ /* 0x000fe200078e00ff */
[----:B------:R-:W-:-:S06]  /*0450*/  P2R R24, PR, RZ, 0x20 ;  /* 0x00000020ff187803 */ /* 0x000fcc0000000000 */
[----:B------:R-:W-:Y:S02]  /*0460*/  @!P1 SEL R11, R11, R4, !P5 ;  /* 0x000000040b0b9207 */ /* 0x000fe40006800000 */
[----:B------:R-:W-:-:S04]  /*0470*/  ISETP.GT.U32.AND P1, PT, R7, -0x3, PT ;  /* 0xfffffffd0700780c */ /* 0x000fc80003f24070 */
[----:B------:R-:W-:Y:S01]  /*0480*/  ISETP.GT.AND P6, PT, R6, RZ, P1 ;  /* 0x000000ff0600720c */ /* 0x000fe20000fc4270 */
[----:B------:R-:W-:-:S12]  /*0490*/  IMAD.MOV.U32 R4, RZ, RZ, RZ ;  /* 0x000000ffff047224 */ /* 0x000fd800078e00ff */
[----:B--2---:R-:W-:Y:S02]  /*04a0*/  @P6 IMAD.MOV.U32 R4, RZ, RZ, R16 ;  /* 0x000000ffff046224 */ /* 0x004fe400078e0010 */
[----:B------:R-:W-:-:S03]  /*04b0*/  @P6 IMAD.MOV.U32 R12, RZ, RZ, R17 ;  /* 0x000000ffff0c6224 */ /* 0x000fc600078e0011 */
[----:B------:R-:W-:Y:S02]  /*04c0*/  SEL R19, R4, 0xff800000, P6 ;  /* 0xff80000004137807 */ /* 0x000fe40003000000 */
[----:B------:R-:W-:Y:S02]  /*04d0*/  SEL R12, R12, 0xff800000, P6 ;  /* 0xff8000000c0c7807 */ /* 0x000fe40003000000 */
[-C--:B------:R-:W-:Y:S02]  /*04e0*/  FSETP.NAN.AND P6, PT, R19, R19.reuse, PT ;  /* 0x000000131300720b */ /* 0x080fe40003fc8000 */
[----:B------:R-:W-:-:S11]  /*04f0*/  FSETP.GEU.AND P5, PT, R10, R19, PT ;  /* 0x000000130a00720b */ /* 0x000fd60003fae000 */
[----:B------:R-:W-:Y:S02]  /*0500*/  @!P6 SEL R19, R19, R10, !P5 ;  /* 0x0000000a1313e207 */ /* 0x000fe40006800000 */
[-C--:B------:R-:W-:Y:S02]  /*0510*/  FSETP.NAN.AND P6, PT, R12, R12.reuse, PT ;  /* 0x0000000c0c00720b */ /* 0x080fe40003fc8000 */
[----:B------:R-:W-:Y:S02]  /*0520*/  P2R R25, PR, RZ, 0x20 ;  /* 0x00000020ff197803 */ /* 0x000fe40000000000 */
[----:B------:R-:W-:-:S09]  /*0530*/  FSETP.GEU.AND P5, PT, R11, R12, PT ;  /* 0x0000000c0b00720b */ /* 0x000fd20003fae000 */
[----:B------:R-:W-:Y:S02]  /*0540*/  @!P6 SEL R12, R12, R11, !P5 ;  /* 0x0000000b0c0ce207 */ /* 0x000fe40006800000 */
[----:B------:R-:W-:Y:S02]  /*0550*/  ISETP.GT.AND P6, PT, R6, -0x1, P3 ;  /* 0xffffffff0600780c */ /* 0x000fe40001fc4270 */
[----:B------:R-:W-:-:S11]  /*0560*/  CS2R R10, SRZ ;  /* 0x00000000000a7805 */ /* 0x000fd6000001ff00 */
[----:B------:R0:W2:Y:S01]  /*0570*/  @P6 LDG.E.64 R10, desc[UR4][R8.64] ;  /* 0x00000004080a6981 */ /* 0x0000a2000c1e1b00 */
[----:B------:R-:W-:Y:S02]  /*0580*/  P2R R13, PR, RZ, 0x20 ;  /* 0x00000020ff0d7803 */ /* 0x000fe40000000000 */
[----:B------:R-:W-:-:S04]  /*0590*/  FSETP.GEU.AND P5, PT, R19, -INF , PT ;  /* 0xff8000001300780b */ /* 0x000fc80003fae000 */
[----:B------:R-:W-:Y:S02]  /*05a0*/  SEL R19, R19, 0xff800000, P5 ;  /* 0xff80000013137807 */ /* 0x000fe40002800000 */
[----:B0-----:R-:W-:-:S05]  /*05b0*/  P2R R8, PR, RZ, 0x20 ;  /* 0x00000020ff087803 */ /* 0x001fca0000000000 */
[----:B------:R0:W-:Y:S02]  /*05c0*/  STL [R1], R8 ;  /* 0x0000000801007387 */ /* 0x0001e40000100800 */
[----:B0-----:R-:W-:Y:S02]  /*05d0*/  CS2R R8, SRZ ;  /* 0x0000000000087805 */ /* 0x001fe4000001ff00 */
[----:B------:R0:W-:Y:S01]  /*05e0*/  STL.64 [R1+0x8], R16 ;  /* 0x0000081001007387 */ /* 0x0001e20000100a00 */
[----:B--2---:R-:W-:Y:S02]  /*05f0*/  SEL R4, R10, 0xff800000, P6 ;  /* 0xff8000000a047807 */ /* 0x004fe40003000000 */
[----:B------:R-:W-:Y:S02]  /*0600*/  SEL R20, R11, 0xff800000, P6 ;  /* 0xff8000000b147807 */ /* 0x000fe40003000000 */
[-C--:B------:R-:W-:Y:S02]  /*0610*/  FSETP.NAN.AND P6, PT, R4, R4.reuse, PT ;  /* 0x000000040400720b */ /* 0x080fe40003fc8000 */
[----:B------:R-:W-:-:S04]  /*0620*/  FSETP.GEU.AND P5, PT, R19, R4, PT ;  /* 0x000000041300720b */ /* 0x000fc80003fae000 */
[----:B------:R-:W-:-:S07]  /*0630*/  P2R R14, PR, RZ, 0x20 ;  /* 0x00000020ff0e7803 */ /* 0x000fce0000000000 */
[----:B------:R-:W-:Y:S02]  /*0640*/  @!P6 SEL R4, R4, R19, !P5 ;  /* 0x000000130404e207 */ /* 0x000fe40006800000 */
[----:B------:R-:W-:Y:S02]  /*0650*/  FSETP.NAN.AND P6, PT, R20, R20, PT ;  /* 0x000000141400720b */ /* 0x000fe40003fc8000 */
[----:B------:R-:W-:-:S04]  /*0660*/  FSETP.GEU.AND P5, PT, R12, -INF , PT ;  /* 0xff8000000c00780b */ /* 0x000fc80003fae000 */
[----:B------:R-:W-:Y:S02]  /*0670*/  SEL R19, R12, 0xff800000, P5 ;  /* 0xff8000000c137807 */ /* 0x000fe40002800000 */
[----:B------:R-:W-:Y:S02]  /*0680*/  P2R R11, PR, RZ, 0x20 ;  /* 0x00000020ff0b7803 */ /* 0x000fe40000000000 */
[----:B------:R-:W-:Y:S02]  /*0690*/  FSETP.GEU.AND P5, PT, R19, R20, PT ;  /* 0x000000141300720b */ /* 0x000fe40003fae000 */
[----:B------:R-:W-:Y:S02]  /*06a0*/  LOP3.LUT R12, R6, R7, RZ, 0xfc, !PT ;  /* 0x00000007060c7212 */ /* 0x000fe400078efcff */
[----:B------:R-:W-:Y:S02]  /*06b0*/  @!P6 SEL R20, R20, R19, !P5 ;  /* 0x000000131414e207 */ /* 0x000fe40006800000 */
[----:B------:R-:W-:-:S13]  /*06c0*/  ISETP.GT.AND P6, PT, R12, -0x1, PT ;  /* 0xffffffff0c00780c */ /* 0x000fda0003fc4270 */
[----:B------:R-:W-:Y:S02]  /*06d0*/  @P6 IMAD.MOV.U32 R8, RZ, RZ, R16 ;  /* 0x000000ffff086224 */ /* 0x000fe400078e0010 */
[----:B------:R-:W-:Y:S01]  /*06e0*/  @P6 IMAD.MOV.U32 R9, RZ, RZ, R17 ;  /* 0x000000ffff096224 */ /* 0x000fe200078e0011 */
[----:B------:R-:W-:Y:S01]  /*06f0*/  P2R R10, PR, RZ, 0x20 ;  /* 0x00000020ff0a7803 */ /* 0x000fe20000000000 */
[----:B0-----:R-:W0:Y:S01]  /*0700*/  LDC.64 R16, c[0x0][0x210] ;  /* 0x00008400ff107b82 */ /* 0x001e220000000a00 */
[----:B------:R-:W-:Y:S02]  /*0710*/  SEL R19, R8, 0xff800000, P6 ;  /* 0xff80000008137807 */ /* 0x000fe40003000000 */
[----:B------:R-:W-:Y:S02]  /*0720*/  SEL R23, R9, 0xff800000, P6 ;  /* 0xff80000009177807 */ /* 0x000fe40003000000 */
[-C--:B------:R-:W-:Y:S02]  /*0730*/  FSETP.NAN.AND P6, PT, R19, R19.reuse, PT ;  /* 0x000000131300720b */ /* 0x080fe40003fc8000 */
[----:B------:R-:W-:-:S11]  /*0740*/  FSETP.GEU.AND P5, PT, R4, R19, PT ;  /* 0x000000130400720b */ /* 0x000fd60003fae000 */
[----:B------:R-:W-:Y:S02]  /*0750*/  @!P6 SEL R19, R19, R4, !P5 ;  /* 0x000000041313e207 */ /* 0x000fe40006800000 */
[-C--:B------:R-:W-:Y:S02]  /*0760*/  FSETP.NAN.AND P6, PT, R23, R23.reuse, PT ;  /* 0x000000171700720b */ /* 0x080fe40003fc8000 */
[----:B------:R-:W-:Y:S02]  /*0770*/  P2R R12, PR, RZ, 0x20 ;  /* 0x00000020ff0c7803 */ /* 0x000fe40000000000 */
[----:B------:R-:W-:Y:S02]  /*0780*/  FSETP.GEU.AND P5, PT, R20, R23, PT ;  /* 0x000000171400720b */ /* 0x000fe40003fae000 */
[----:B------:R-:W-:-:S07]  /*0790*/  CS2R R8, SRZ ;  /* 0x0000000000087805 */ /* 0x000fce000001ff00 */
[----:B------:R-:W-:Y:S02]  /*07a0*/  @!P6 SEL R23, R23, R20, !P5 ;  /* 0x000000141717e207 */ /* 0x000fe40006800000 */
[----:B------:R-:W-:Y:S01]  /*07b0*/  ISETP.GT.AND P6, PT, R6, -0x1, !P0 ;  /* 0xffffffff0600780c */ /* 0x000fe200047c4270 */
[----:B------:R-:W-:-:S04]  /*07c0*/  VIADD R20, R0, 0x200 ;  /* 0x0000020000147836 */ /* 0x000fc80000000000 */
[----:B0-----:R-:W-:-:S08]  /*07d0*/  IMAD.WIDE R20, R20, 0x4, R16 ;  /* 0x0000000414147825 */ /* 0x001fd000078e0210 */
[----:B------:R-:W2:Y:S01]  /*07e0*/  @P6 LDG.E.64 R8, desc[UR4][R20.64] ;  /* 0x0000000414086981 */ /* 0x000ea2000c1e1b00 */
[----:B------:R-:W-:Y:S02]  /*07f0*/  P2R R4, PR, RZ, 0x20 ;  /* 0x00000020ff047803 */ /* 0x000fe40000000000 */
[----:B--2---:R-:W-:Y:S02]  /*0800*/  SEL R31, R8, 0xff800000, P6 ;  /* 0xff800000081f7807 */ /* 0x004fe40003000000 */
[----:B------:R-:W-:Y:S02]  /*0810*/  SEL R28, R9, 0xff800000, P6 ;  /* 0xff800000091c7807 */ /* 0x000fe40003000000 */
[-C--:B------:R-:W-:Y:S02]  /*0820*/  FSETP.NAN.AND P6, PT, R31, R31.reuse, PT ;  /* 0x0000001f1f00720b */ /* 0x080fe40003fc8000 */
[----:B------:R-:W-:-:S11]  /*0830*/  FSETP.GEU.AND P5, PT, R19, R31, PT ;  /* 0x0000001f1300720b */ /* 0x000fd60003fae000 */
[----:B------:R-:W-:Y:S02]  /*0840*/  @!P6 SEL R31, R31, R19, !P5 ;  /* 0x000000131f1fe207 */ /* 0x000fe40006800000 */
[-C--:B------:R-:W-:Y:S02]  /*0850*/  FSETP.NAN.AND P6, PT, R28, R28.reuse, PT ;  /* 0x0000001c1c00720b */ /* 0x080fe40003fc8000 */
[----:B------:R-:W-:Y:S02]  /*0860*/  P2R R36, PR, RZ, 0x20 ;  /* 0x00000020ff247803 */ /* 0x000fe40000000000 */
[----:B------:R-:W-:-:S04]  /*0870*/  FSETP.GEU.AND P5, PT, R23, R28, PT ;  /* 0x0000001c1700720b */ /* 0x000fc80003fae000 */
[----:B------:R-:W-:-:S05]  /*0880*/  P2R R9, PR, RZ, 0x20 ;  /* 0x00000020ff097803 */ /* 0x000fca0000000000 */
[----:B------:R-:W-:Y:S02]  /*0890*/  @!P6 SEL R28, R28, R23, !P5 ;  /* 0x000000171c1ce207 */ /* 0x000fe40006800000 */
[----:B------:R-:W-:Y:S02]  /*08a0*/  ISETP.GT.AND P6, PT, R6, -0x1, P1 ;  /* 0xffffffff0600780c */ /* 0x000fe40000fc4270 */
[----:B------:R-:W-:Y:S01]  /*08b0*/  ISETP.NE.AND P5, PT, R18, RZ, PT ;  /* 0x000000ff1200720c */ /* 0x000fe20003fa5270 */
[----:B------:R-:W-:Y:S01]  /*08c0*/  VIADD R18, R0, 0x400 ;  /* 0x0000040000127836 */ /* 0x000fe20000000000 */
[----:B------:R-:W-:-:S03]  /*08d0*/  CS2R R22, SRZ ;  /* 0x0000000000167805 */ /* 0x000fc6000001ff00 */
[----:B------:R-:W-:-:S06]  /*08e0*/  IMAD.WIDE R18, R18, 0x4, R16 ;  /* 0x0000000412127825 */ /* 0x000fcc00078e0210 */
        /* <DEDUP_REMOVED lines=12> */
[----:B------:R-:W-:-:S13]  /*09b0*/  ISETP.LT.AND P6, PT, R6, 0x1, P3 ;  /* 0x000000010600780c */ /* 0x000fda0001fc1270 */
[----:B------:R0:W2:Y:S01]  /*09c0*/  @P6 LDG.E.64 R22, desc[UR4][R20.64] ;  /* 0x0000000414166981 */ /* 0x0000a2000c1e1b00 */
[----:B------:R-:W-:Y:S02]  /*09d0*/  P2R R26, PR, RZ, 0x2 ;  /* 0x00000002ff1a7803 */ /* 0x000fe40000000000 */
[----:B------:R-:W-:-:S04]  /*09e0*/  FSETP.GEU.AND P1, PT, R29, -INF , PT ;  /* 0xff8000001d00780b */ /* 0x000fc80003f2e000 */
[----:B------:R-:W-:Y:S02]  /*09f0*/  SEL R32, R29, 0xff800000, P1 ;  /* 0xff8000001d207807 */ /* 0x000fe40000800000 */
[----:B------:R-:W-:Y:S02]  /*0a00*/  P2R R28, PR, RZ, 0x8 ;  /* 0x00000008ff1c7803 */ /* 0x000fe40000000000 */
[----:B0-----:R-:W-:Y:S02]  /*0a10*/  CS2R R20, SRZ ;  /* 0x0000000000147805 */ /* 0x001fe4000001ff00 */
[----:B--2---:R-:W-:Y:S02]  /*0a20*/  SEL R33, R23, 0xff800000, P6 ;  /* 0xff80000017217807 */ /* 0x004fe40003000000 */
[----:B------:R-:W-:Y:S02]  /*0a30*/  SEL R31, R22, 0xff800000, P6 ;  /* 0xff800000161f7807 */ /* 0x000fe40003000000 */
[----:B------:R-:W-:-:S02]  /*0a40*/  FSETP.NAN.AND P6, PT, R33, R33, PT ;  /* 0x000000212100720b */ /* 0x000fc40003fc8000 */
[----:B------:R-:W-:Y:S02]  /*0a50*/  P2R R22, PR, RZ, 0x2 ;  /* 0x00000002ff167803 */ /* 0x000fe40000000000 */
[----:B------:R-:W-:-:S04]  /*0a60*/  FSETP.GEU.AND P1, PT, R32, R33, PT ;  /* 0x000000212000720b */ /* 0x000fc80003f2e000 */
[----:B------:R-:W-:-:S05]  /*0a70*/  P2R R29, PR, RZ, 0x2 ;  /* 0x00000002ff1d7803 */ /* 0x000fca0000000000 */
[----:B------:R-:W-:Y:S02]  /*0a80*/  @!P6 SEL R33, R33, R32, !P1 ;  /* 0x000000202121e207 */ /* 0x000fe40004800000 */
[----:B------:R-:W-:Y:S02]  /*0a90*/  FSETP.NAN.AND P6, PT, R31, R31, PT ;  /* 0x0000001f1f00720b */ /* 0x000fe40003fc8000 */
[----:B------:R-:W-:-:S04]  /*0aa0*/  FSETP.GEU.AND P1, PT, R30, -INF , PT ;  /* 0xff8000001e00780b */ /* 0x000fc80003f2e000 */
[----:B------:R-:W-:Y:S02]  /*0ab0*/  SEL R32, R30, 0xff800000, P1 ;  /* 0xff8000001e207807 */ /* 0x000fe40000800000 */
[----:B------:R-:W-:Y:S02]  /*0ac0*/  P2R R23, PR, RZ, 0x2 ;  /* 0x00000002ff177803 */ /* 0x000fe40000000000 */
[----:B------:R-:W-:Y:S02]  /*0ad0*/  FSETP.GEU.AND P3, PT, R32, R31, PT ;  /* 0x0000001f2000720b */ /* 0x000fe40003f6e000 */
[----:B------:R-:W-:Y:S02]  /*0ae0*/  ISETP.GT.AND P1, PT, R7, -0x1, PT ;  /* 0xffffffff0700780c */ /* 0x000fe40003f24270 */
[----:B------:R-:W-:Y:S02]  /*0af0*/  @!P6 SEL R31, R31, R32, !P3 ;  /* 0x000000201f1fe207 */ /* 0x000fe40005800000 */
[----:B------:R-:W-:-:S13]  /*0b00*/  ISETP.LT.AND P6, PT, R6, 0x1, P1 ;  /* 0x000000010600780c */ /* 0x000fda0000fc1270 */
[----:B------:R0:W2:Y:S01]  /*0b10*/  @P6 LDG.E.64 R20, desc[UR4][R18.64] ;  /* 0x0000000412146981 */ /* 0x0000a2000c1e1b00 */
[----:B------:R-:W-:Y:S02]  /*0b20*/  P2R R30, PR, RZ, 0x8 ;  /* 0x00000008ff1e7803 */ /* 0x000fe40000000000 */
[----:B------:R-:W-:Y:S02]  /*0b30*/  ISETP.NE.AND P3, PT, R25, RZ, PT ;  /* 0x000000ff1900720c */ /* 0x000fe40003f65270 */
[----:B------:R-:W-:Y:S02]  /*0b40*/  SEL R34, RZ, 0x6, !P5 ;  /* 0x00000006ff227807 */ /* 0x000fe40006800000 */
[----:B------:R-:W-:Y:S02]  /*0b50*/  P2R R25, PR, RZ, 0x8 ;  /* 0x00000008ff197803 */ /* 0x000fe40000000000 */
[----:B------:R-:W-:Y:S02]  /*0b60*/  ISETP.NE.AND P3, PT, R24, RZ, PT ;  /* 0x000000ff1800720c */ /* 0x000fe40003f65270 */
[----:B------:R-:W-:-:S02]  /*0b70*/  SEL R37, RZ, 0x6, !P2 ;  /* 0x00000006ff257807 */ /* 0x000fc40005000000 */
[----:B------:R-:W-:Y:S01]  /*0b80*/  ISETP.LT.AND P2, PT, R6, 0x1, !P0 ;  /* 0x000000010600780c */ /* 0x000fe20004741270 */
[----:B0-----:R-:W-:-:S04]  /*0b90*/  VIADD R18, R0, 0x600 ;  /* 0x0000060000127836 */ /* 0x001fc80000000000 */
[----:B------:R-:W-:Y:S01]  /*0ba0*/  IMAD.WIDE R18, R18, 0x4, R16 ;  /* 0x0000000412127825 */ /* 0x000fe200078e0210 */
[----:B--2---:R-:W-:Y:S02]  /*0bb0*/  SEL R21, R21, 0xff800000, P6 ;  /* 0xff80000015157807 */ /* 0x004fe40003000000 */
[----:B------:R-:W-:Y:S02]  /*0bc0*/  SEL R32, R20, 0xff800000, P6 ;  /* 0xff80000014207807 */ /* 0x000fe40003000000 */
[-C--:B------:R-:W-:Y:S02]  /*0bd0*/  FSETP.NAN.AND P6, PT, R21, R21.reuse, PT ;  /* 0x000000151500720b */ /* 0x080fe40003fc8000 */
[----:B------:R-:W-:Y:S02]  /*0be0*/  FSETP.NAN.AND P5, PT, R32, R32, PT ;  /* 0x000000202000720b */ /* 0x000fe40003fa8000 */
[----:B------:R-:W-:-:S09]  /*0bf0*/  FSETP.GEU.AND P1, PT, R33, R21, PT ;  /* 0x000000152100720b */ /* 0x000fd20003f2e000 */
[----:B------:R-:W-:Y:S02]  /*0c00*/  @!P6 SEL R21, R21, R33, !P1 ;  /* 0x000000211515e207 */ /* 0x000fe40004800000 */
[----:B------:R-:W-:Y:S02]  /*0c10*/  P2R R33, PR, RZ, 0x8 ;  /* 0x00000008ff217803 */ /* 0x000fe40000000000 */
[----:B------:R-:W-:Y:S02]  /*0c20*/  FSETP.GEU.AND P3, PT, R31, R32, PT ;  /* 0x000000201f00720b */ /* 0x000fe40003f6e000 */
[----:B------:R-:W-:Y:S02]  /*0c30*/  ISETP.NE.AND P6, PT, R15, RZ, PT ;  /* 0x000000ff0f00720c */ /* 0x000fe40003fc5270 */
[----:B------:R-:W-:Y:S02]  /*0c40*/  @!P5 SEL R32, R32, R31, !P3 ;  /* 0x0000001f2020d207 */ /* 0x000fe40005800000 */
[----:B------:R-:W-:-:S02]  /*0c50*/  ISETP.NE.AND P5, PT, R14, RZ, PT ;  /* 0x000000ff0e00720c */ /* 0x000fc40003fa5270 */
[----:B------:R-:W-:-:S06]  /*0c60*/  CS2R R14, SRZ ;  /* 0x00000000000e7805 */ /* 0x000fcc000001ff00 */
[----:B------:R-:W2:Y:S01]  /*0c70*/  @P2 LDG.E.64 R14, desc[UR4][R18.64] ;  /* 0x00000004120e2981 */ /* 0x000ea2000c1e1b00 */
[----:B------:R-:W-:Y:S02]  /*0c80*/  P2R R20, PR, RZ, 0x2 ;  /* 0x00000002ff147803 */ /* 0x000fe40000000000 */
[----:B------:R-:W-:Y:S02]  /*0c90*/  ISETP.NE.AND P1, PT, R13, RZ, PT ;  /* 0x000000ff0d00720c */ /* 0x000fe40003f25270 */
[----:B------:R-:W-:Y:S02]  /*0ca0*/  P2R R13, PR, RZ, 0x8 ;  /* 0x00000008ff0d7803 */ /* 0x000fe40000000000 */
[----:B------:R-:W-:Y:S02]  /*0cb0*/  SEL R34, R34, 0x7, P6 ;  /* 0x0000000722227807 */ /* 0x000fe40003000000 */
[----:B------:R-:W-:Y:S02]  /*0cc0*/  ISETP.NE.AND P6, PT, R4, RZ, PT ;  /* 0x000000ff0400720c */ /* 0x000fe40003fc5270 */
[----:B------:R-:W-:-:S02]  /*0cd0*/  SEL R37, R37, 0x7, P4 ;  /* 0x0000000725257807 */ /* 0x000fc40002000000 */
[----:B------:R-:W-:Y:S02]  /*0ce0*/  ISETP.NE.AND P4, PT, R10, RZ, PT ;  /* 0x000000ff0a00720c */ /* 0x000fe40003f85270 */
[----:B--2---:R-:W-:Y:S02]  /*0cf0*/  SEL R31, R14, 0xff800000, P2 ;  /* 0xff8000000e1f7807 */ /* 0x004fe40001000000 */
[----:B------:R-:W-:Y:S02]  /*0d00*/  SEL R35, R15, 0xff800000, P2 ;  /* 0xff8000000f237807 */ /* 0x000fe40001000000 */
[-C--:B------:R-:W-:Y:S02]  /*0d10*/  FSETP.NAN.AND P2, PT, R31, R31.reuse, PT ;  /* 0x0000001f1f00720b */ /* 0x080fe40003f48000 */
[----:B------:R-:W-:-:S11]  /*0d20*/  FSETP.GEU.AND P3, PT, R32, R31, PT ;  /* 0x0000001f2000720b */ /* 0x000fd60003f6e000 */
[----:B------:R-:W-:Y:S02]  /*0d30*/  @!P2 SEL R31, R31, R32, !P3 ;  /* 0x000000201f1fa207 */ /* 0x000fe40005800000 */
[----:B------:R-:W-:Y:S01]  /*0d40*/  ISETP.NE.AND P2, PT, R3, RZ, PT ;  /* 0x000000ff0300720c */ /* 0x000fe20003f45270 */
[----:B------:R-:W-:Y:S01]  /*0d50*/  VIADD R14, R0, 0x800 ;  /* 0x00000800000e7836 */ /* 0x000fe20000000000 */
[----:B------:R-:W-:Y:S01]  /*0d60*/  P2R R4, PR, RZ, 0x8 ;  /* 0x00000008ff047803 */ /* 0x000fe20000000000 */
[----:B------:R-:W2:Y:S01]  /*0d70*/  LDL.LU R32, [R1] ;  /* 0x0000000001207983 */ /* 0x000ea20000300800 */
[----:B------:R-:W-:Y:S02]  /*0d80*/  SEL R34, R34, 0x8, P2 ;  /* 0x0000000822227807 */ /* 0x000fe40001000000 */
[----:B------:R-:W-:Y:S02]  /*0d90*/  FSETP.NAN.AND P2, PT, R35, R35, PT ;  /* 0x000000232300720b */ /* 0x000fe40003f48000 */
[----:B------:R-:W-:-:S04]  /*0da0*/  ISETP.NE.AND P3, PT, R33, RZ, PT ;  /* 0x000000ff2100720c */ /* 0x000fc80003f65270 */
[----:B------:R-:W-:Y:S02]  /*0db0*/  SEL R37, R37, 0x8, P3 ;  /* 0x0000000825257807 */ /* 0x000fe40001800000 */
[----:B------:R-:W-:-:S04]  /*0dc0*/  FSETP.GEU.AND P3, PT, R21, R35, PT ;  /* 0x000000231500720b */ /* 0x000fc80003f6e000 */
[----:B------:R-:W-:Y:S02]  /*0dd0*/  P2R R3, PR, RZ, 0x8 ;  /* 0x00000008ff037803 */ /* 0x000fe40000000000 */
[----:B------:R-:W-:Y:S02]  /*0de0*/  @!P2 SEL R35, R35, R21, !P3 ;  /* 0x000000152323a207 */ /* 0x000fe40005800000 */
[----:B------:R-:W-:Y:S02]  /*0df0*/  ISETP.NE.AND P3, PT, R25, RZ, PT ;  /* 0x000000ff1900720c */ /* 0x000fe40003f65270 */
[----:B------:R-:W-:Y:S02]  /*0e00*/  SEL R25, R37, 0x9, P1 ;  /* 0x0000000925197807 */ /* 0x000fe40000800000 */
[----:B------:R-:W-:-:S04]  /*0e10*/  ISETP.NE.AND P1, PT, R8, RZ, PT ;  /* 0x000000ff0800720c */ /* 0x000fc80003f25270 */
[----:B------:R-:W-:Y:S02]  /*0e20*/  ISETP.LT.AND P1, PT, R6, 0x1, P1 ;  /* 0x000000010600780c */ /* 0x000fe40000f21270 */
[----:B------:R-:W-:Y:S02]  /*0e30*/  ISETP.NE.AND P2, PT, R11, RZ, PT ;  /* 0x000000ff0b00720c */ /* 0x000fe40003f45270 */
[----:B------:R-:W-:Y:S01]  /*0e40*/  CS2R R10, SRZ ;  /* 0x00000000000a7805 */ /* 0x000fe2000001ff00 */
[----:B------:R-:W-:Y:S01]  /*0e50*/  IMAD.WIDE R14, R14, 0x4, R16 ;  /* 0x000000040e0e7825 */ /* 0x000fe200078e0210 */
[----:B------:R-:W-:Y:S01]  /*0e60*/  P2R R24, PR, RZ, 0x1 ;  /* 0x00000001ff187803 */ /* 0x000fe20000000000 */
[----:B------:R-:W3:Y:S06]  /*0e70*/  LDL.LU.64 R16, [R1+0x8] ;  /* 0x0000080001107983 */ /* 0x000eec0000300a00 */
[----:B------:R-:W4:Y:S01]  /*0e80*/  @P1 LDG.E.64 R10, desc[UR4][R14.64] ;  /* 0x000000040e0a1981 */ /* 0x000f22000c1e1b00 */
[----:B------:R-:W-:-:S02]  /*0e90*/  ISETP.NE.AND P0, PT, R12, RZ, PT ;  /* 0x000000ff0c00720c */ /* 0x000fc40003f05270 */
[----:B------:R-:W-:Y:S02]  /*0ea0*/  SEL R21, R34, 0x9, P3 ;  /* 0x0000000922157807 */ /* 0x000fe40001800000 */
[----:B------:R-:W-:Y:S02]  /*0eb0*/  ISETP.NE.AND P3, PT, R28, RZ, PT ;  /* 0x000000ff1c00720c */ /* 0x000fe40003f65270 */
[----:B------:R-:W-:Y:S02]  /*0ec0*/  SEL R25, R25, 0xa, P2 ;  /* 0x0000000a19197807 */ /* 0x000fe40001000000 */
[----:B------:R-:W-:Y:S02]  /*0ed0*/  ISETP.GT.U32.AND P3, PT, R6, -0x3, P3 ;  /* 0xfffffffd0600780c */ /* 0x000fe40001f64070 */
[----:B----4-:R-:W-:Y:S02]  /*0ee0*/  SEL R8, R11, 0xff800000, P1 ;  /* 0xff8000000b087807 */ /* 0x010fe40000800000 */
[----:B------:R-:W-:-:S02]  /*0ef0*/  SEL R12, R10, 0xff800000, P1 ;  /* 0xff8000000a0c7807 */ /* 0x000fc40000800000 */
[----:B--2---:R-:W-:-:S04]  /*0f00*/  ISETP.NE.AND P1, PT, R32, RZ, PT ;  /* 0x000000ff2000720c */ /* 0x004fc80003f25270 */
[----:B------:R-:W-:Y:S02]  /*0f10*/  SEL R21, R21, 0xa, P1 ;  /* 0x0000000a15157807 */ /* 0x000fe40000800000 */
[----:B------:R-:W-:Y:S02]  /*0f20*/  SEL R10, R25, 0xb, P4 ;  /* 0x0000000b190a7807 */ /* 0x000fe40002000000 */
[----:B------:R-:W-:-:S04]  /*0f30*/  SEL R21, R21, 0xb, P5 ;  /* 0x0000000b15157807 */ /* 0x000fc80002800000 */
[----:B------:R-:W-:Y:S02]  /*0f40*/  SEL R25, R21, 0xc, P0 ;  /* 0x0000000c15197807 */ /* 0x000fe40000000000 */
[----:B------:R-:W-:Y:S02]  /*0f50*/  SEL R21, R10, 0xc, P6 ;  /* 0x0000000c0a157807 */ /* 0x000fe40003000000 */
[----:B------:R-:W-:-:S06]  /*0f60*/  CS2R R10, SRZ ;  /* 0x00000000000a7805 */ /* 0x000fcc000001ff00 */
[----:B------:R-:W2:Y:S01]  /*0f70*/  @P3 LDG.E.64 R10, desc[UR4][R18.64] ;  /* 0x00000004120a3981 */ /* 0x000ea2000c1e1b00 */
[-C--:B------:R-:W-:Y:S02]  /*0f80*/  FSETP.NAN.AND P1, PT, R8, R8.reuse, PT ;  /* 0x000000080800720b */ /* 0x080fe40003f28000 */
[----:B------:R-:W-:-:S11]  /*0f90*/  FSETP.GEU.AND P2, PT, R35, R8, PT ;  /* 0x000000082300720b */ /* 0x000fd60003f4e000 */
[----:B------:R-:W-:Y:S02]  /*0fa0*/  @!P1 SEL R8, R8, R35, !P2 ;  /* 0x0000002308089207 */ /* 0x000fe40005000000 */
[-C--:B------:R-:W-:Y:S01]  /*0fb0*/  FSETP.NAN.AND P1, PT, R12, R12.reuse, PT ;  /* 0x0000000c0c00720b */ /* 0x080fe20003f28000 */
[----:B------:R-:W0:Y:S01]  /*0fc0*/  LDC.64 R34, c[0x0][0x210] ;  /* 0x00008400ff227b82 */ /* 0x000e220000000a00 */
[----:B------:R-:W-:Y:S02]  /*0fd0*/  P2R R28, PR, RZ, 0x4 ;  /* 0x00000004ff1c7803 */ /* 0x000fe40000000000 */
[----:B------:R-:W-:Y:S02]  /*0fe0*/  FSETP.GEU.AND P2, PT, R31, R12, PT ;  /* 0x0000000c1f00720b */ /* 0x000fe40003f4e000 */
[----:B------:R-:W-:-:S07]  /*0ff0*/  ISETP.NE.AND P0, PT, R13, RZ, PT ;  /* 0x000000ff0d00720c */ /* 0x000fce0003f05270 */
[----:B------:R-:W-:-:S04]  /*1000*/  @!P1 SEL R12, R12, R31, !P2 ;  /* 0x0000001f0c0c9207 */ /* 0x000fc80005000000 */
[----:B------:R-:W-:Y:S02]  /*1010*/  FSETP.GEU.AND P1, PT, R12, -INF , PT ;  /* 0xff8000000c00780b */ /* 0x000fe40003f2e000 */
[----:B------:R-:W-:Y:S02]  /*1020*/  P2R R32, PR, RZ, 0x4 ;  /* 0x00000004ff207803 */ /* 0x000fe40000000000 */
[----:B------:R-:W-:-:S04]  /*1030*/  ISETP.NE.AND P5, PT, R36, RZ, PT ;  /* 0x000000ff2400720c */ /* 0x000fc80003fa5270 */
[----:B------:R-:W-:Y:S02]  /*1040*/  SEL R25, R25, 0xd, P5 ;  /* 0x0000000d19197807 */ /* 0x000fe40002800000 */
[----:B--2---:R-:W-:-:S04]  /*1050*/  SEL R13, R10, 0xff800000, P3 ;  /* 0xff8000000a0d7807 */ /* 0x004fc80001800000 */
[----:B------:R-:W-:Y:S02]  /*1060*/  FSETP.NAN.AND P4, PT, R13, R13, PT ;  /* 0x0000000d0d00720b */ /* 0x000fe40003f88000 */
[----:B------:R-:W-:-:S04]  /*1070*/  SEL R10, R12, 0xff800000, P1 ;  /* 0xff8000000c0a7807 */ /* 0x000fc80000800000 */
[----:B------:R-:W-:-:S07]  /*1080*/  FSETP.GEU.AND P2, PT, R10, R13, PT ;  /* 0x0000000d0a00720b */ /* 0x000fce0003f4e000 */
[----:B------:R-:W-:Y:S02]  /*1090*/  @!P4 SEL R13, R13, R10, !P2 ;  /* 0x0000000a0d0dc207 */ /* 0x000fe40005000000 */
[----:B------:R-:W-:Y:S02]  /*10a0*/  SEL R10, R11, 0xff800000, P3 ;  /* 0xff8000000b0a7807 */ /* 0x000fe40001800000 */
[----:B------:R-:W-:Y:S02]  /*10b0*/  FSETP.GEU.AND P3, PT, R8, -INF , PT ;  /* 0xff8000000800780b */ /* 0x000fe40003f6e000 */
[----:B------:R-:W-:Y:S02]  /*10c0*/  FSETP.NAN.AND P5, PT, R10, R10, PT ;  /* 0x0000000a0a00720b */ /* 0x000fe40003fa8000 */
[----:B------:R-:W-:Y:S02]  /*10d0*/  ISETP.NE.AND P4, PT, R9, RZ, PT ;  /* 0x000000ff0900720c */ /* 0x000fe40003f85270 */
[----:B------:R-:W-:-:S02]  /*10e0*/  SEL R9, R8, 0xff800000, P3 ;  /* 0xff80000008097807 */ /* 0x000fc40001800000 */
[----:B------:R-:W-:Y:S02]  /*10f0*/  SEL R21, R21, 0xd, P4 ;  /* 0x0000000d15157807 */ /* 0x000fe40002000000 */
[----:B------:R-:W-:-:S05]  /*1100*/  FSETP.GEU.AND P4, PT, R9, R10, PT ;  /* 0x0000000a0900720b */ /* 0x000fca0003f8e000 */
[----:B------:R-:W-:Y:S02]  /*1110*/  @!P5 SEL R10, R10, R9, !P4 ;  /* 0x000000090a0ad207 */ /* 0x000fe40006000000 */
[----:B------:R-:W-:-:S04]  /*1120*/  ISETP.GT.AND P5, PT, R7, -0x1, PT ;  /* 0xffffffff0700780c */ /* 0x000fc80003fa4270 */
[----:B------:R-:W-:Y:S02]  /*1130*/  ISETP.GT.U32.AND P5, PT, R6, -0x3, P5 ;  /* 0xfffffffd0600780c */ /* 0x000fe40002fa4070 */
[----:B------:R-:W-:-:S11]  /*1140*/  CS2R R8, SRZ ;  /* 0x0000000000087805 */ /* 0x000fd6000001ff00 */
[----:B------:R1:W2:Y:S01]  /*1150*/  @P5 LDG.E.64 R8, desc[UR4][R14.64] ;  /* 0x000000040e085981 */ /* 0x0002a2000c1e1b00 */
[----:B------:R-:W-:-:S04]  /*1160*/  ISETP.NE.AND P6, PT, R23, RZ, PT ;  /* 0x000000ff1700720c */ /* 0x000fc80003fc5270 */
[----:B------:R-:W-:Y:S02]  /*1170*/  P2R R31, PR, RZ, 0x40 ;  /* 0x00000040ff1f7803 */ /* 0x000fe40000000000 */
[----:B------:R-:W-:-:S04]  /*1180*/  ISETP.NE.AND P6, PT, R26, RZ, PT ;  /* 0x000000ff1a00720c */ /* 0x000fc80003fc5270 */
[----:B------:R-:W-:Y:S02]  /*1190*/  P2R R26, PR, RZ, 0x40 ;  /* 0x00000040ff1a7803 */ /* 0x000fe40000000000 */
[----:B------:R-:W-:-:S04]  /*11a0*/  ISETP.NE.AND P6, PT, R27, RZ, PT ;  /* 0x000000ff1b00720c */ /* 0x000fc80003fc5270 */
[----:B------:R-:W-:Y:S02]  /*11b0*/  SEL R25, R25, 0xe, P6 ;  /* 0x0000000e19197807 */ /* 0x000fe40003000000 */
[----:B------:R-:W-:-:S04]  /*11c0*/  ISETP.NE.AND P6, PT, R26, RZ, PT ;  /* 0x000000ff1a00720c */ /* 0x000fc80003fc5270 */
[----:B------:R-:W-:Y:S02]  /*11d0*/  SEL R21, R21, 0xe, P6 ;  /* 0x0000000e15157807 */ /* 0x000fe40003000000 */
[----:B------:R-:W-:Y:S02]  /*11e0*/  ISETP.NE.AND P6, PT, R31, RZ, PT ;  /* 0x000000ff1f00720c */ /* 0x000fe40003fc5270 */
[----:B------:R-:W-:Y:S02]  /*11f0*/  P2R R23, PR, RZ, 0x1 ;  /* 0x00000001ff177803 */ /* 0x000fe40000000000 */
[----:B------:R-:W-:Y:S02]  /*1200*/  SEL R25, R25, 0xf, P6 ;  /* 0x0000000f19197807 */ /* 0x000fe40003000000 */
[----:B------:R-:W-:Y:S02]  /*1210*/  ISETP.NE.AND P0, PT, R20, RZ, PT ;  /* 0x000000ff1400720c */ /* 0x000fe40003f05270 */
[----:B------:R-:W-:-:S02]  /*1220*/  P2R R12, PR, RZ, 0x2 ;  /* 0x00000002ff0c7803 */ /* 0x000fc40000000000 */
[----:B------:R-:W-:Y:S02]  /*1230*/  ISETP.NE.AND P1, PT, R22, RZ, PT ;  /* 0x000000ff1600720c */ /* 0x000fe40003f25270 */
[----:B------:R-:W-:Y:S02]  /*1240*/  P2R R20, PR, RZ, 0x1 ;  /* 0x00000001ff147803 */ /* 0x000fe40000000000 */
[----:B------:R-:W-:Y:S02]  /*1250*/  ISETP.NE.AND P0, PT, R29, RZ, PT ;  /* 0x000000ff1d00720c */ /* 0x000fe40003f05270 */
[----:B------:R-:W-:-:S04]  /*1260*/  SEL R21, R21, 0xf, P1 ;  /* 0x0000000f15157807 */ /* 0x000fc80000800000 */
[----:B------:R-:W-:Y:S01]  /*1270*/  SEL R21, R21, 0x10, P0 ;  /* 0x0000001015157807 */ /* 0x000fe20000000000 */
[----:B-1----:R-:W-:-:S04]  /*1280*/  VIADD R14, R0, 0xa00 ;  /* 0x00000a00000e7836 */ /* 0x002fc80000000000 */
[----:B0-----:R-:W-:Y:S01]  /*1290*/  IMAD.WIDE R14, R14, 0x4, R34 ;  /* 0x000000040e0e7825 */ /* 0x001fe200078e0222 */
[----:B--2---:R-:W-:-:S04]  /*12a0*/  SEL R8, R8, 0xff800000, P5 ;  /* 0xff80000008087807 */ /* 0x004fc80002800000 */
[-C--:B------:R-:W-:Y:S02]  /*12b0*/  FSETP.NAN.AND P6, PT, R8, R8.reuse, PT ;  /* 0x000000080800720b */ /* 0x080fe40003fc8000 */
[----:B------:R-:W-:Y:S02]  /*12c0*/  SEL R9, R9, 0xff800000, P5 ;  /* 0xff80000009097807 */ /* 0x000fe40002800000 */
[----:B------:R-:W-:Y:S02]  /*12d0*/  FSETP.GEU.AND P5, PT, R13, R8, PT ;  /* 0x000000080d00720b */ /* 0x000fe40003fae000 */
[----:B------:R-:W-:-:S07]  /*12e0*/  FSETP.NAN.AND P0, PT, R9, R9, PT ;  /* 0x000000090900720b */ /* 0x000fce0003f08000 */
[----:B------:R-:W-:Y:S02]  /*12f0*/  @!P6 SEL R8, R8, R13, !P5 ;  /* 0x0000000d0808e207 */ /* 0x000fe40006800000 */
[----:B------:R-:W-:-:S04]  /*1300*/  ISETP.NE.AND P6, PT, R30, RZ, PT ;  /* 0x000000ff1e00720c */ /* 0x000fc80003fc5270 */
[----:B------:R-:W-:Y:S02]  /*1310*/  SEL R25, R25, 0x10, P6 ;  /* 0x0000001019197807 */ /* 0x000fe40003000000 */
[----:B------:R-:W-:-:S04]  /*1320*/  FSETP.GEU.AND P6, PT, R10, R9, PT ;  /* 0x000000090a00720b */ /* 0x000fc80003fce000 */
[----:B------:R-:W-:Y:S02]  /*1330*/  @!P0 SEL R9, R9, R10, !P6 ;  /* 0x0000000a09098207 */ /* 0x000fe40007000000 */
[----:B------:R-:W-:-:S04]  /*1340*/  ISETP.NE.AND P0, PT, R20, RZ, PT ;  /* 0x000000ff1400720c */ /* 0x000fc80003f05270 */
[----:B------:R-:W-:Y:S02]  /*1350*/  SEL R21, R21, 0x11, P0 ;  /* 0x0000001115157807 */ /* 0x000fe40000000000 */
[----:B------:R-:W-:-:S04]  /*1360*/  ISETP.NE.AND P0, PT, R23, RZ, PT ;  /* 0x000000ff1700720c */ /* 0x000fc80003f05270 */
[----:B------:R-:W-:Y:S02]  /*1370*/  SEL R25, R25, 0x11, P0 ;  /* 0x0000001119197807 */ /* 0x000fe40000000000 */
[----:B------:R-:W-:-:S04]  /*1380*/  ISETP.NE.AND P0, PT, R24, RZ, PT ;  /* 0x000000ff1800720c */ /* 0x000fc80003f05270 */
[----:B------:R-:W-:Y:S02]  /*1390*/  ISETP.GT.U32.AND P0, PT, R6, -0x3, !P0 ;  /* 0xfffffffd0600780c */ /* 0x000fe40004704070 */
[----:B------:R-:W-:-:S11]  /*13a0*/  CS2R R10, SRZ ;  /* 0x00000000000a7805 */ /* 0x000fd6000001ff00 */
[----:B------:R-:W2:Y:S01]  /*13b0*/  @P0 LDG.E.64 R10, desc[UR4][R14.64] ;  /* 0x000000040e0a0981 */ /* 0x000ea2000c1e1b00 */
[----:B------:R-:W-:Y:S02]  /*13c0*/  P2R R18, PR, RZ, 0x4 ;  /* 0x00000004ff127803 */ /* 0x000fe40000000000 */
[----:B------:R-:W-:Y:S02]  /*13d0*/  ISETP.NE.AND P2, PT, R4, RZ, PT ;  /* 0x000000ff0400720c */ /* 0x000fe40003f45270 */
[----:B------:R-:W-:Y:S02]  /*13e0*/  LOP3.LUT R6, R6, R7, RZ, 0xc0, !PT ;  /* 0x0000000706067212 */ /* 0x000fe400078ec0ff */
[----:B------:R-:W-:Y:S02]  /*13f0*/  SEL R25, R25, 0x12, P2 ;  /* 0x0000001219197807 */ /* 0x000fe40001000000 */
[----:B------:R-:W-:Y:S02]  /*1400*/  ISETP.NE.AND P2, PT, R18, RZ, PT ;  /* 0x000000ff1200720c */ /* 0x000fe40003f45270 */
[----:B------:R-:W-:-:S02]  /*1410*/  CS2R R18, SRZ ;  /* 0x0000000000127805 */ /* 0x000fc4000001ff00 */
[----:B--2---:R-:W-:Y:S02]  /*1420*/  SEL R13, R10, 0xff800000, P0 ;  /* 0xff8000000a0d7807 */ /* 0x004fe40000000000 */
[----:B------:R-:W-:Y:S02]  /*1430*/  SEL R4, R11, 0xff800000, P0 ;  /* 0xff8000000b047807 */ /* 0x000fe40000000000 */
[----:B------:R-:W-:-:S04]  /*1440*/  ISETP.NE.AND P0, PT, R3, RZ, PT ;  /* 0x000000ff0300720c */ /* 0x000fc80003f05270 */
[----:B------:R-:W-:Y:S02]  /*1450*/  SEL R21, R21, 0x12, P0 ;  /* 0x0000001215157807 */ /* 0x000fe40000000000 */
[----:B------:R-:W-:Y:S01]  /*1460*/  ISETP.GT.U32.AND P0, PT, R6, -0x3, PT ;  /* 0xfffffffd0600780c */ /* 0x000fe20003f04070 */
[----:B------:R-:W-:-:S04]  /*1470*/  VIADD R10, R0, 0xc00 ;  /* 0x00000c00000a7836 */ /* 0x000fc80000000000 */
[----:B------:R-:W-:-:S08]  /*1480*/  IMAD.WIDE R10, R10, 0x4, R34 ;  /* 0x000000040a0a7825 */ /* 0x000fd000078e0222 */
[----:B------:R0:W2:Y:S01]  /*1490*/  @P0 LDG.E.64 R18, desc[UR4][R10.64] ;  /* 0x000000040a120981 */ /* 0x0000a2000c1e1b00 */
[----:B------:R-:W-:Y:S02]  /*14a0*/  ISETP.NE.AND P1, PT, R28, RZ, PT ;  /* 0x000000ff1c00720c */ /* 0x000fe40003f25270 */
[----:B------:R-:W-:Y:S02]  /*14b0*/  LOP3.LUT R5, R5, 0xfffffe00, RZ, 0xc0, !PT ;  /* 0xfffffe0005057812 */ /* 0x000fe400078ec0ff */
[----:B------:R-:W-:Y:S02]  /*14c0*/  SEL R21, R21, 0x13, P1 ;  /* 0x0000001315157807 */ /* 0x000fe40000800000 */
[----:B------:R-:W-:Y:S01]  /*14d0*/  ISETP.NE.AND P1, PT, R12, RZ, PT ;  /* 0x000000ff0c00720c */ /* 0x000fe20003f25270 */
[----:B------:R-:W-:Y:S01]  /*14e0*/  IMAD.IADD R5, R0, 0x1, -R5 ;  /* 0x0000000100057824 */ /* 0x000fe200078e0a05 */
[----:B0-----:R-:W0:Y:S01]  /*14f0*/  LDC.64 R10, c[0x0][0x218] ;  /* 0x00008600ff0a7b82 */ /* 0x001e220000000a00 */
[----:B------:R-:W-:-:S02]  /*1500*/  SEL R21, R21, 0x14, P3 ;  /* 0x0000001415157807 */ /* 0x000fc40001800000 */
[----:B------:R-:W-:Y:S01]  /*1510*/  IMAD R15, R2, 0x800, R5 ;  /* 0x00000800020f7824 */ /* 0x000fe200078e0205 */
[----:B------:R-:W-:-:S04]  /*1520*/  FSETP.GEU.AND P3, PT, R8, R13, PT ;  /* 0x0000000d0800720b */ /* 0x000fc80003f6e000 */
[----:B------:R-:W1:Y:S01]  /*1530*/  LDC.64 R2, c[0x0][0x228] ;  /* 0x00008a00ff027b82 */ /* 0x000e620000000a00 */
[----:B------:R-:W-:-:S04]  /*1540*/  SEL R21, R21, 0x15, P4 ;  /* 0x0000001515157807 */ /* 0x000fc80002000000 */
[----:B------:R-:W-:Y:S01]  /*1550*/  SEL R21, R21, 0x16, P6 ;  /* 0x0000001615157807 */ /* 0x000fe20003000000 */
[----:B0-----:R-:W-:-:S04]  /*1560*/  IMAD.WIDE R10, R15, 0x4, R10 ;  /* 0x000000040f0a7825 */ /* 0x001fc800078e020a */
[----:B-1----:R-:W-:Y:S01]  /*1570*/  IMAD.WIDE R2, R15, 0x4, R2 ;  /* 0x000000040f027825 */ /* 0x002fe200078e0202 */
[----:B--2---:R-:W-:Y:S02]  /*1580*/  SEL R6, R18, 0xff800000, P0 ;  /* 0xff80000012067807 */ /* 0x004fe40000000000 */
[----:B------:R-:W-:Y:S02]  /*1590*/  SEL R7, R19, 0xff800000, P0 ;  /* 0xff80000013077807 */ /* 0x000fe40000000000 */
[----:B------:R-:W-:-:S04]  /*15a0*/  ISETP.NE.AND P0, PT, R32, RZ, PT ;  /* 0x000000ff2000720c */ /* 0x000fc80003f05270 */
[----:B------:R-:W-:Y:S02]  /*15b0*/  SEL R25, R25, 0x13, P0 ;  /* 0x0000001319197807 */ /* 0x000fe40000000000 */
[----:B------:R-:W-:Y:S02]  /*15c0*/  FSETP.NAN.AND P0, PT, R13, R13, PT ;  /* 0x0000000d0d00720b */ /* 0x000fe40003f08000 */
[----:B------:R-:W-:Y:S02]  /*15d0*/  SEL R25, R25, 0x14, P1 ;  /* 0x0000001419197807 */ /* 0x000fe40000800000 */
[----:B------:R-:W-:Y:S02]  /*15e0*/  FSETP.NAN.AND P1, PT, R4, R4, PT ;  /* 0x000000040400720b */ /* 0x000fe40003f28000 */
[----:B------:R-:W-:Y:S02]  /*15f0*/  SEL R25, R25, 0x15, P2 ;  /* 0x0000001519197807 */ /* 0x000fe40001000000 */
[----:B------:R-:W-:-:S02]  /*1600*/  FSETP.NAN.AND P4, PT, R7, R7, PT ;  /* 0x000000070700720b */ /* 0x000fc40003f88000 */
[----:B------:R-:W-:Y:S02]  /*1610*/  SEL R25, R25, 0x16, P5 ;  /* 0x0000001619197807 */ /* 0x000fe40002800000 */
[----:B------:R-:W-:Y:S02]  /*1620*/  FSETP.GEU.AND P2, PT, R9, R4, PT ;  /* 0x000000040900720b */ /* 0x000fe40003f4e000 */
[----:B------:R-:W-:Y:S02]  /*1630*/  @!P0 SEL R13, R13, R8, !P3 ;  /* 0x000000080d0d8207 */ /* 0x000fe40005800000 */
[----:B------:R-:W-:Y:S02]  /*1640*/  FSETP.NAN.AND P0, PT, R6, R6, PT ;  /* 0x000000060600720b */ /* 0x000fe40003f08000 */
[----:B------:R-:W-:Y:S02]  /*1650*/  SEL R25, R25, 0x17, P3 ;  /* 0x0000001719197807 */ /* 0x000fe40001800000 */
[----:B------:R-:W-:-:S02]  /*1660*/  @!P1 SEL R4, R4, R9, !P2 ;  /* 0x0000000904049207 */ /* 0x000fc40005000000 */
[----:B------:R-:W-:Y:S02]  /*1670*/  FSETP.GEU.AND P3, PT, R13, R6, PT ;  /* 0x000000060d00720b */ /* 0x000fe40003f6e000 */
[----:B------:R-:W-:Y:S02]  /*1680*/  FSETP.GEU.AND P1, PT, R4, R7, PT ;  /* 0x000000070400720b */ /* 0x000fe40003f2e000 */
[----:B------:R-:W-:Y:S02]  /*1690*/  SEL R21, R21, 0x17, P2 ;  /* 0x0000001715157807 */ /* 0x000fe40001000000 */
[----:B------:R-:W-:Y:S02]  /*16a0*/  SEL R25, R25, 0x18, P3 ;  /* 0x0000001819197807 */ /* 0x000fe40001800000 */
[----:B------:R-:W-:Y:S02]  /*16b0*/  @!P4 SEL R7, R7, R4, !P1 ;  /* 0x000000040707c207 */ /* 0x000fe40004800000 */
[----:B------:R-:W-:-:S02]  /*16c0*/  SEL R21, R21, 0x18, P1 ;  /* 0x0000001815157807 */ /* 0x000fc40000800000 */
[----:B------:R-:W-:Y:S02]  /*16d0*/  LOP3.LUT R8, R25, 0xff, RZ, 0xc0, !PT ;  /* 0x000000ff19087812 */ /* 0x000fe400078ec0ff */
[----:B------:R-:W-:Y:S02]  /*16e0*/  IADD3 R4, P2, R0, UR6, RZ ;  /* 0x0000000600047c10 */ /* 0x000fe4000ff5e0ff */
[----:B------:R-:W-:Y:S01]  /*16f0*/  @!P0 SEL R6, R6, R13, !P3 ;  /* 0x0000000d06068207 */ /* 0x000fe20005800000 */
[----:B------:R-:W-:Y:S01]  /*1700*/  IMAD R21, R21, 0x100, R8 ;  /* 0x0000010015157824 */ /* 0x000fe200078e0208 */
[----:B------:R-:W-:-:S03]  /*1710*/  LEA.HI.X.SX32 R5, R0, UR7, 0x1, P2 ;  /* 0x0000000700057c11 */ /* 0x000fc600090f0eff */
[----:B------:R-:W-:Y:S04]  /*1720*/  STG.E.64 desc[UR4][R10.64], R6 ;  /* 0x000000060a007986 */ /* 0x000fe8000c101b04 */
[----:B------:R-:W-:Y:S04]  /*1730*/  STG.E.U16 desc[UR4][R4.64], R21 ;  /* 0x0000001504007986 */ /* 0x000fe8000c101504 */
[----:B---3--:R-:W-:Y:S01]  /*1740*/  STG.E.64 desc[UR4][R2.64], R16 ;  /* 0x0000001002007986 */ /* 0x008fe2000c101b04 */
[----:B------:R-:W-:Y:S05]  /*1750*/  EXIT ;  /* 0x000000000000794d */ /* 0x000fea0003800000 */
.L_x_0:
[----:B------:R-:W-:-:S00]  /*1760*/  BRA `(.L_x_0) ;  /* 0xfffffffc00fc7947 */ /* 0x000fc0000383ffff */
[----:B------:R-:W-:-:S00]  /*1770*/  NOP ;  /* 0x0000000000007918 */ /* 0x000fc00000000000 */
        /* <DEDUP_REMOVED lines=8> */
.L_x_1:


//--------------------- .nv.constant0.triton_poi_fused_cat_max_pool2d_with_indices_39 --------------------------
	.section	.nv.constant0.triton_poi_fused_cat_max_pool2d_with_indices_39,"a",@progbits
	.sectionflags	@""
	.align	4
.nv.constant0.triton_poi_fused_cat_max_pool2d_with_indices_39:
	.zero		564
